//
// Generated by NVIDIA NVVM Compiler
//
// Compiler Build ID: CL-36424714
// Cuda compilation tools, release 13.0, V13.0.88
// Based on NVVM 20.0.0
//

.version 9.0
.target sm_100
.address_size 64

	// .globl	_Z19compareImagesKernelPhS_iiiPi

.visible .entry _Z19compareImagesKernelPhS_iiiPi(
	.param .u64 .ptr .align 1 _Z19compareImagesKernelPhS_iiiPi_param_0,
	.param .u64 .ptr .align 1 _Z19compareImagesKernelPhS_iiiPi_param_1,
	.param .u32 _Z19compareImagesKernelPhS_iiiPi_param_2,
	.param .u32 _Z19compareImagesKernelPhS_iiiPi_param_3,
	.param .u32 _Z19compareImagesKernelPhS_iiiPi_param_4,
	.param .u64 .ptr .align 1 _Z19compareImagesKernelPhS_iiiPi_param_5
)
{
	.reg .pred 	%p<7>;
	.reg .b16 	%rs<8>;
	.reg .b32 	%r<22>;
	.reg .b64 	%rd<10>;

	ld.param.u64 	%rd3, [_Z19compareImagesKernelPhS_iiiPi_param_0];
	ld.param.u64 	%rd4, [_Z19compareImagesKernelPhS_iiiPi_param_1];
	ld.param.u32 	%r6, [_Z19compareImagesKernelPhS_iiiPi_param_2];
	ld.param.u32 	%r8, [_Z19compareImagesKernelPhS_iiiPi_param_3];
	ld.param.u32 	%r7, [_Z19compareImagesKernelPhS_iiiPi_param_4];
	ld.param.u64 	%rd5, [_Z19compareImagesKernelPhS_iiiPi_param_5];
	mov.u32 	%r10, %ctaid.x;
	mov.u32 	%r11, %ntid.x;
	mov.u32 	%r12, %tid.x;
	mad.lo.s32 	%r1, %r10, %r11, %r12;
	mov.u32 	%r13, %ctaid.y;
	mov.u32 	%r14, %ntid.y;
	mov.u32 	%r15, %tid.y;
	mad.lo.s32 	%r16, %r13, %r14, %r15;
	setp.ge.s32 	%p1, %r1, %r6;
	setp.ge.s32 	%p2, %r16, %r8;
	or.pred  	%p3, %p1, %p2;
	@%p3 bra 	$L__BB0_6;
	setp.lt.s32 	%p4, %r7, 1;
	@%p4 bra 	$L__BB0_5;
	mad.lo.s32 	%r18, %r6, %r16, %r1;
	mul.lo.s32 	%r3, %r18, %r7;
	cvta.to.global.u64 	%rd1, %rd3;
	cvta.to.global.u64 	%rd2, %rd4;
	mov.b32 	%r21, 0;
	bra.uni 	$L__BB0_4;
$L__BB0_3:
	add.s32 	%r21, %r21, 1;
	setp.eq.s32 	%p6, %r21, %r7;
	@%p6 bra 	$L__BB0_5;
$L__BB0_4:
	add.s32 	%r19, %r21, %r3;
	cvt.s64.s32 	%rd6, %r19;
	add.s64 	%rd7, %rd1, %rd6;
	ld.global.u8 	%rs1, [%rd7];
	add.s64 	%rd8, %rd2, %rd6;
	ld.global.u8 	%rs3, [%rd8];
	min.u16 	%rs5, %rs1, %rs3;
	max.u16 	%rs6, %rs1, %rs3;
	sub.s16 	%rs7, %rs6, %rs5;
	setp.gt.u16 	%p5, %rs7, 40;
	@%p5 bra 	$L__BB0_6;
	bra.uni 	$L__BB0_3;
$L__BB0_5:
	cvta.to.global.u64 	%rd9, %rd5;
	atom.global.add.u32 	%r20, [%rd9], 1;
$L__BB0_6:
	ret;

}


// ===== COMPILED SASS (sm_100) =====

	.target	sm_100

	.elftype	@"ET_EXEC"


//--------------------- .note.nv.tkinfo           --------------------------
	.section	.note.nv.tkinfo,"",@"SHT_NOTE"
	.sectionflags	@"SHF_NOTE_NV_TKINFO"
	.tkinfo
        /*0018*/ 	.word	0x00000002
        /*0030*/ 	.string	""
        /*0030*/ 	.string	"ptxas"
        /*0030*/ 	.string	"Cuda compilation tools, release 13.0, V13.0.88"
        /*0030*/ 	.string	"Build cuda_13.0.r13.0/compiler.36424714_0"
        /*0030*/ 	.string	"-arch sm_100 -m 64 "



//--------------------- .note.nv.cuinfo           --------------------------
	.section	.note.nv.cuinfo,"",@"SHT_NOTE"
	.sectionflags	@"SHF_NOTE_NV_CUINFO"
        /*0018*/ 	.short	0x0002
        /*001a*/ 	.short	0x0064
        /*001c*/ 	.short	0x0082
	.zero		2


//--------------------- .nv.info                  --------------------------
	.section	.nv.info,"",@"SHT_CUDA_INFO"
	.align	4


	//----- nvinfo : EIATTR_REGCOUNT
	.align		4
        /*0000*/ 	.byte	0x04, 0x2f
        /*0002*/ 	.short	(.L_1 - .L_0)
	.align		4
.L_0:
        /*0004*/ 	.word	index@(_Z19compareImagesKernelPhS_iiiPi)
        /*0008*/ 	.word	0x0000000c


	//----- nvinfo : EIATTR_FRAME_SIZE
	.align		4
.L_1:
        /*000c*/ 	.byte	0x04, 0x11
        /*000e*/ 	.short	(.L_3 - .L_2)
	.align		4
.L_2:
        /*0010*/ 	.word	index@(_Z19compareImagesKernelPhS_iiiPi)
        /*0014*/ 	.word	0x00000000


	//----- nvinfo : EIATTR_MIN_STACK_SIZE
	.align		4
.L_3:
        /*0018*/ 	.byte	0x04, 0x12
        /*001a*/ 	.short	(.L_5 - .L_4)
	.align		4
.L_4:
        /*001c*/ 	.word	index@(_Z19compareImagesKernelPhS_iiiPi)
        /*0020*/ 	.word	0x00000000
.L_5:


//--------------------- .nv.compat                --------------------------
	.section	.nv.compat,"",@"SHT_CUDA_COMPAT_INFO"
	.align	4
        /*0000*/ 	.byte	0x02, 0x09, 0x00, 0x00, 0x02, 0x02, 0x01, 0x00, 0x02, 0x05, 0x05, 0x00, 0x03, 0x07, 0x01, 0x01
        /*0010*/ 	.byte	0x02, 0x03, 0x00, 0x00, 0x02, 0x06, 0x01, 0x00, 0x04, 0x0b, 0x08, 0x00, 0x09, 0x00, 0x00, 0x00
        /*0020*/ 	.byte	0x00, 0x00, 0x00, 0x00


//--------------------- .nv.info._Z19compareImagesKernelPhS_iiiPi --------------------------
	.section	.nv.info._Z19compareImagesKernelPhS_iiiPi,"",@"SHT_CUDA_INFO"
	.sectionflags	@""
	.align	4


	//----- nvinfo : EIATTR_CUDA_API_VERSION
	.align		4
        /*0000*/ 	.byte	0x04, 0x37
        /*0002*/ 	.short	(.L_7 - .L_6)
.L_6:
        /*0004*/ 	.word	0x00000082


	//----- nvinfo : EIATTR_KPARAM_INFO
	.align		4
.L_7:
        /*0008*/ 	.byte	0x04, 0x17
        /*000a*/ 	.short	(.L_9 - .L_8)
.L_8:
        /*000c*/ 	.word	0x00000000
        /*0010*/ 	.short	0x0005
        /*0012*/ 	.short	0x0020
        /*0014*/ 	.byte	0x00, 0xf5, 0x21, 0x00


	//----- nvinfo : EIATTR_KPARAM_INFO
	.align		4
.L_9:
        /*0018*/ 	.byte	0x04, 0x17
        /*001a*/ 	.short	(.L_11 - .L_10)
.L_10:
        /*001c*/ 	.word	0x00000000
        /*0020*/ 	.short	0x0004
        /*0022*/ 	.short	0x0018
        /*0024*/ 	.byte	0x00, 0xf0, 0x11, 0x00


	//----- nvinfo : EIATTR_KPARAM_INFO
	.align		4
.L_11:
        /*0028*/ 	.byte	0x04, 0x17
        /*002a*/ 	.short	(.L_13 - .L_12)
.L_12:
        /*002c*/ 	.word	0x00000000
        /*0030*/ 	.short	0x0003
        /*0032*/ 	.short	0x0014
        /*0034*/ 	.byte	0x00, 0xf0, 0x11, 0x00


	//----- nvinfo : EIATTR_KPARAM_INFO
	.align		4
.L_13:
        /*0038*/ 	.byte	0x04, 0x17
        /*003a*/ 	.short	(.L_15 - .L_14)
.L_14:
        /*003c*/ 	.word	0x00000000
        /*0040*/ 	.short	0x0002
        /*0042*/ 	.short	0x0010
        /*0044*/ 	.byte	0x00, 0xf0, 0x11, 0x00


	//----- nvinfo : EIATTR_KPARAM_INFO
	.align		4
.L_15:
        /*0048*/ 	.byte	0x04, 0x17
        /*004a*/ 	.short	(.L_17 - .L_16)
.L_16:
        /*004c*/ 	.word	0x00000000
        /*0050*/ 	.short	0x0001
        /*0052*/ 	.short	0x0008
        /*0054*/ 	.byte	0x00, 0xf5, 0x21, 0x00


	//----- nvinfo : EIATTR_KPARAM_INFO
	.align		4
.L_17:
        /*0058*/ 	.byte	0x04, 0x17
        /*005a*/ 	.short	(.L_19 - .L_18)
.L_18:
        /*005c*/ 	.word	0x00000000
        /*0060*/ 	.short	0x0000
        /*0062*/ 	.short	0x0000
        /*0064*/ 	.byte	0x00, 0xf5, 0x21, 0x00


	//----- nvinfo : EIATTR_SPARSE_MMA_MASK
	.align		4
.L_19:
        /*0068*/ 	.byte	0x03, 0x50
        /*006a*/ 	.short	0x0000


	//----- nvinfo : EIATTR_MAXREG_COUNT
	.align		4
        /*006c*/ 	.byte	0x03, 0x1b
        /*006e*/ 	.short	0x00ff


	//----- nvinfo : EIATTR_MERCURY_ISA_VERSION
	.align		4
        /*0070*/ 	.byte	0x03, 0x5f
        /*0072*/ 	.short	0x0101


	//----- nvinfo : EIATTR_INT_WARP_WIDE_INSTR_OFFSETS
	.align		4
        /*0074*/ 	.byte	0x04, 0x31
        /*0076*/ 	.short	(.L_21 - .L_20)


	//   ....[0]....
.L_20:
        /*0078*/ 	.word	0x000002b0


	//----- nvinfo : EIATTR_VRC_CTA_INIT_COUNT
	.align		4
.L_21:
        /*007c*/ 	.byte	0x02, 0x4a
	.zero		1
	.zero		1


	//----- nvinfo : EIATTR_EXIT_INSTR_OFFSETS
	.align		4
        /*0080*/ 	.byte	0x04, 0x1c
        /*0082*/ 	.short	(.L_23 - .L_22)


	//   ....[0]....
.L_22:
        /*0084*/ 	.word	0x000000c0


	//   ....[1]....
        /*0088*/ 	.word	0x00000270


	//   ....[2]....
        /*008c*/ 	.word	0x00000300


	//----- nvinfo : EIATTR_CBANK_PARAM_SIZE
	.align		4
.L_23:
        /*0090*/ 	.byte	0x03, 0x19
        /*0092*/ 	.short	0x0028


	//----- nvinfo : EIATTR_PARAM_CBANK
	.align		4
        /*0094*/ 	.byte	0x04, 0x0a
        /*0096*/ 	.short	(.L_25 - .L_24)
	.align		4
.L_24:
        /*0098*/ 	.word	index@(.nv.constant0._Z19compareImagesKernelPhS_iiiPi)
        /*009c*/ 	.short	0x0380
        /*009e*/ 	.short	0x0028


	//----- nvinfo : EIATTR_SW_WAR
	.align		4
.L_25:
        /*00a0*/ 	.byte	0x04, 0x36
        /*00a2*/ 	.short	(.L_27 - .L_26)
.L_26:
        /*00a4*/ 	.word	0x00000008
.L_27:


//--------------------- .nv.callgraph             --------------------------
	.section	.nv.callgraph,"",@"SHT_CUDA_CALLGRAPH"
	.align	4
	.sectionentsize	8
	.align		4
        /*0000*/ 	.word	0x00000000
	.align		4
        /*0004*/ 	.word	0xffffffff
	.align		4
        /*0008*/ 	.word	0x00000000
	.align		4
        /*000c*/ 	.word	0xfffffffe
	.align		4
        /*0010*/ 	.word	0x00000000
	.align		4
        /*0014*/ 	.word	0xfffffffd
	.align		4
        /*0018*/ 	.word	0x00000000
	.align		4
        /*001c*/ 	.word	0xfffffffc


//--------------------- .text._Z19compareImagesKernelPhS_iiiPi --------------------------
	.section	.text._Z19compareImagesKernelPhS_iiiPi,"ax",@progbits
	.align	128
        .global         _Z19compareImagesKernelPhS_iiiPi
        .type           _Z19compareImagesKernelPhS_iiiPi,@function
        .size           _Z19compareImagesKernelPhS_iiiPi,(.L_x_3 - _Z19compareImagesKernelPhS_iiiPi)
        .other          _Z19compareImagesKernelPhS_iiiPi,@"STO_CUDA_ENTRY STV_DEFAULT"
_Z19compareImagesKernelPhS_iiiPi:
.text._Z19compareImagesKernelPhS_iiiPi:
[----:B------:R-:W-:Y:S01]  /*0000*/  LDC R1, c[0x0][0x37c] ;  /* 0x0000df00ff017b82 */ /* 0x000fe20000000800 */
[----:B------:R-:W0:Y:S07]  /*0010*/  S2R R2, SR_TID.Y ;  /* 0x0000000000027919 */ /* 0x000e2e0000002200 */
[----:B------:R-:W1:Y:S01]  /*0020*/  LDC R0, c[0x0][0x360] ;  /* 0x0000d800ff007b82 */ /* 0x000e620000000800 */
[----:B------:R-:W2:Y:S01]  /*0030*/  LDCU.64 UR10, c[0x0][0x390] ;  /* 0x00007200ff0a77ac */ /* 0x000ea20008000a00 */
[----:B------:R-:W1:Y:S06]  /*0040*/  S2R R5, SR_TID.X ;  /* 0x0000000000057919 */ /* 0x000e6c0000002100 */
[----:B------:R-:W0:Y:S08]  /*0050*/  S2UR UR5, SR_CTAID.Y ;  /* 0x00000000000579c3 */ /* 0x000e300000002600 */
[----:B------:R-:W0:Y:S08]  /*0060*/  LDC R3, c[0x0][0x364] ;  /* 0x0000d900ff037b82 */ /* 0x000e300000000800 */
[----:B------:R-:W1:Y:S01]  /*0070*/  S2UR UR4, SR_CTAID.X ;  /* 0x00000000000479c3 */ /* 0x000e620000002500 */
[----:B0-----:R-:W-:-:S05]  /*0080*/  IMAD R3, R3, UR5, R2 ;  /* 0x0000000503037c24 */ /* 0x001fca000f8e0202 */
[----:B--2---:R-:W-:Y:S01]  /*0090*/  ISETP.GE.AND P0, PT, R3, UR11, PT ;  /* 0x0000000b03007c0c */ /* 0x004fe2000bf06270 */
[----:B-1----:R-:W-:-:S05]  /*00a0*/  IMAD R0, R0, UR4, R5 ;  /* 0x0000000400007c24 */ /* 0x002fca000f8e0205 */
[----:B------:R-:W-:-:S13]  /*00b0*/  ISETP.GE.OR P0, PT, R0, UR10, P0 ;  /* 0x0000000a00007c0c */ /* 0x000fda0008706670 */
[----:B------:R-:W-:Y:S05]  /*00c0*/  @P0 EXIT ;  /* 0x000000000000094d */ /* 0x000fea0003800000 */
[----:B------:R-:W0:Y:S01]  /*00d0*/  LDCU UR4, c[0x0][0x398] ;  /* 0x00007300ff0477ac */ /* 0x000e220008000800 */
[----:B------:R-:W1:Y:S01]  /*00e0*/  LDCU.64 UR6, c[0x0][0x358] ;  /* 0x00006b00ff0677ac */ /* 0x000e620008000a00 */
[----:B0-----:R-:W-:-:S09]  /*00f0*/  UISETP.GE.AND UP0, UPT, UR4, 0x1, UPT ;  /* 0x000000010400788c */ /* 0x001fd2000bf06270 */
[----:B-1----:R-:W-:Y:S05]  /*0100*/  BRA.U !UP0, `(.L_x_0) ;  /* 0x0000000108607547 */ /* 0x002fea000b800000 */
[----:B------:R-:W0:Y:S01]  /*0110*/  LDC R9, c[0x0][0x398] ;  /* 0x0000e600ff097b82 */ /* 0x000e220000000800 */
[----:B------:R-:W-:Y:S01]  /*0120*/  IMAD R0, R3, UR10, R0 ;  /* 0x0000000a03007c24 */ /* 0x000fe2000f8e0200 */
[----:B------:R-:W1:Y:S01]  /*0130*/  LDCU.128 UR12, c[0x0][0x380] ;  /* 0x00007000ff0c77ac */ /* 0x000e620008000c00 */
[----:B------:R-:W-:-:S05]  /*0140*/  UMOV UR4, URZ ;  /* 0x000000ff00047c82 */ /* 0x000fca0008000000 */
.L_x_1:
[----:B0-----:R-:W-:-:S05]  /*0150*/  IMAD R4, R0, R9, UR4 ;  /* 0x0000000400047e24 */ /* 0x001fca000f8e0209 */
[----:B------:R-:W-:Y:S02]  /*0160*/  SHF.R.S32.HI R5, RZ, 0x1f, R4 ;  /* 0x0000001fff057819 */ /* 0x000fe40000011404 */
[C---:B-1----:R-:W-:Y:S02]  /*0170*/  IADD3 R2, P0, PT, R4.reuse, UR12, RZ ;  /* 0x0000000c04027c10 */ /* 0x042fe4000ff1e0ff */
[----:B------:R-:W-:Y:S02]  /*0180*/  IADD3 R4, P1, PT, R4, UR14, RZ ;  /* 0x0000000e04047c10 */ /* 0x000fe4000ff3e0ff */
[C---:B------:R-:W-:Y:S02]  /*0190*/  IADD3.X R3, PT, PT, R5.reuse, UR13, RZ, P0, !PT ;  /* 0x0000000d05037c10 */ /* 0x040fe400087fe4ff */
[----:B------:R-:W-:-:S03]  /*01a0*/  IADD3.X R5, PT, PT, R5, UR15, RZ, P1, !PT ;  /* 0x0000000f05057c10 */ /* 0x000fc60008ffe4ff */
[----:B------:R-:W2:Y:S04]  /*01b0*/  LDG.E.U8 R2, desc[UR6][R2.64] ;  /* 0x0000000602027981 */ /* 0x000ea8000c1e1100 */
[----:B------:R-:W2:Y:S01]  /*01c0*/  LDG.E.U8 R4, desc[UR6][R4.64] ;  /* 0x0000000604047981 */ /* 0x000ea2000c1e1100 */
[----:B------:R-:W-:-:S06]  /*01d0*/  UIADD3 UR4, UPT, UPT, UR4, 0x1, URZ ;  /* 0x0000000104047890 */ /* 0x000fcc000fffe0ff */
[----:B------:R-:W-:Y:S02]  /*01e0*/  ISETP.NE.AND P1, PT, R9, UR4, PT ;  /* 0x0000000409007c0c */ /* 0x000fe4000bf25270 */
[CC--:B--2---:R-:W-:Y:S02]  /*01f0*/  VIMNMX.U16x2 R6, PT, PT, R2.reuse, R4.reuse, PT ;  /* 0x0000000402067248 */ /* 0x0c4fe40003fe0200 */
[----:B------:R-:W-:-:S03]  /*0200*/  VIMNMX.U16x2 R3, PT, PT, R2, R4, !PT ;  /* 0x0000000402037248 */ /* 0x000fc60007fe0200 */
[--C-:B------:R-:W-:Y:S01]  /*0210*/  IMAD.MOV R7, RZ, RZ, -R6.reuse ;  /* 0x000000ffff077224 */ /* 0x100fe200078e0a06 */
[----:B------:R-:W-:-:S04]  /*0220*/  PRMT R6, R3, 0x7610, R6 ;  /* 0x0000761003067816 */ /* 0x000fc80000000006 */
[----:B------:R-:W-:-:S05]  /*0230*/  PRMT R7, R7, 0x7710, RZ ;  /* 0x0000771007077816 */ /* 0x000fca00000000ff */
[----:B------:R-:W-:-:S05]  /*0240*/  IMAD.IADD R6, R6, 0x1, R7 ;  /* 0x0000000106067824 */ /* 0x000fca00078e0207 */
[----:B------:R-:W-:-:S04]  /*0250*/  LOP3.LUT R6, R6, 0xffff, RZ, 0xc0, !PT ;  /* 0x0000ffff06067812 */ /* 0x000fc800078ec0ff */
[----:B------:R-:W-:-:S13]  /*0260*/  ISETP.GT.U32.AND P0, PT, R6, 0x28, PT ;  /* 0x000000280600780c */ /* 0x000fda0003f04070 */
[----:B------:R-:W-:Y:S05]  /*0270*/  @P0 EXIT ;  /* 0x000000000000094d */ /* 0x000fea0003800000 */
[----:B------:R-:W-:Y:S05]  /*0280*/  @P1 BRA `(.L_x_1) ;  /* 0xfffffffc00b01947 */ /* 0x000fea000383ffff */
.L_x_0:
[----:B------:R-:W0:Y:S01]  /*0290*/  S2R R0, SR_LANEID ;  /* 0x0000000000007919 */ /* 0x000e220000000000 */
[----:B------:R-:W1:Y:S01]  /*02a0*/  LDC.64 R2, c[0x0][0x3a0] ;  /* 0x0000e800ff027b82 */ /* 0x000e620000000a00 */
[----:B------:R-:W-:Y:S02]  /*02b0*/  VOTEU.ANY UR5, UPT, PT ;  /* 0x0000000000057886 */ /* 0x000fe400038e0100 */
[----:B------:R-:W-:Y:S02]  /*02c0*/  UFLO.U32 UR8, UR5 ;  /* 0x00000005000872bd */ /* 0x000fe400080e0000 */
[----:B------:R-:W1:Y:S04]  /*02d0*/  POPC R5, UR5 ;  /* 0x0000000500057d09 */ /* 0x000e680008000000 */
[----:B0-----:R-:W-:-:S13]  /*02e0*/  ISETP.EQ.U32.AND P0, PT, R0, UR8, PT ;  /* 0x0000000800007c0c */ /* 0x001fda000bf02070 */
[----:B-1----:R-:W-:Y:S01]  /*02f0*/  @P0 REDG.E.ADD.STRONG.GPU desc[UR6][R2.64], R5 ;  /* 0x000000050200098e */ /* 0x002fe2000c12e106 */
[----:B------:R-:W-:Y:S05]  /*0300*/  EXIT ;  /* 0x000000000000794d */ /* 0x000fea0003800000 */
.L_x_2:
[----:B------:R-:W-:-:S00]  /*0310*/  BRA `(.L_x_2) ;  /* 0xfffffffc00fc7947 */ /* 0x000fc0000383ffff */
[----:B------:R-:W-:-:S00]  /*0320*/  NOP ;  /* 0x0000000000007918 */ /* 0x000fc00000000000 */
        /* <DEDUP_REMOVED lines=13> */
.L_x_3:


//--------------------- .nv.shared.reserved.0     --------------------------
	.section	.nv.shared.reserved.0,"aw",@nobits
	.weak		__nv_reservedSMEM_offset_0_alias
	.size		__nv_reservedSMEM_offset_0_alias, 0, 64
	.other		__nv_reservedSMEM_offset_0_alias,@"STO_CUDA_RESERVED_SHARED STV_DEFAULT"
__nv_reservedSMEM_offset_0_alias:
	.zero		0
	.zero		64


//--------------------- .nv.constant0._Z19compareImagesKernelPhS_iiiPi --------------------------
	.section	.nv.constant0._Z19compareImagesKernelPhS_iiiPi,"a",@progbits
	.sectionflags	@""
	.align	4
.nv.constant0._Z19compareImagesKernelPhS_iiiPi:
	.zero		936


//--------------------- SYMBOLS --------------------------

	.type		.nv.reservedSmem.offset0,@object
	.size		.nv.reservedSmem.offset0,0x4
